//
// Generated by NVIDIA NVVM Compiler
//
// Compiler Build ID: CL-36424714
// Cuda compilation tools, release 13.0, V13.0.88
// Based on NVVM 20.0.0
//

.version 9.0
.target sm_100
.address_size 64

	// .globl	_Z14gpu_matrix_addPKiS0_Piii

.visible .entry _Z14gpu_matrix_addPKiS0_Piii(
	.param .u64 .ptr .align 1 _Z14gpu_matrix_addPKiS0_Piii_param_0,
	.param .u64 .ptr .align 1 _Z14gpu_matrix_addPKiS0_Piii_param_1,
	.param .u64 .ptr .align 1 _Z14gpu_matrix_addPKiS0_Piii_param_2,
	.param .u32 _Z14gpu_matrix_addPKiS0_Piii_param_3,
	.param .u32 _Z14gpu_matrix_addPKiS0_Piii_param_4
)
{
	.reg .pred 	%p<4>;
	.reg .b32 	%r<15>;
	.reg .b64 	%rd<11>;

	ld.param.u64 	%rd1, [_Z14gpu_matrix_addPKiS0_Piii_param_0];
	ld.param.u64 	%rd2, [_Z14gpu_matrix_addPKiS0_Piii_param_1];
	ld.param.u64 	%rd3, [_Z14gpu_matrix_addPKiS0_Piii_param_2];
	ld.param.u32 	%r4, [_Z14gpu_matrix_addPKiS0_Piii_param_3];
	ld.param.u32 	%r3, [_Z14gpu_matrix_addPKiS0_Piii_param_4];
	mov.u32 	%r5, %ctaid.y;
	mov.u32 	%r6, %ntid.y;
	mov.u32 	%r7, %tid.y;
	mad.lo.s32 	%r1, %r5, %r6, %r7;
	mov.u32 	%r8, %ctaid.x;
	mov.u32 	%r9, %ntid.x;
	mov.u32 	%r10, %tid.x;
	mad.lo.s32 	%r2, %r8, %r9, %r10;
	setp.ge.s32 	%p1, %r1, %r4;
	setp.ge.s32 	%p2, %r2, %r3;
	or.pred  	%p3, %p1, %p2;
	@%p3 bra 	$L__BB0_2;
	cvta.to.global.u64 	%rd4, %rd1;
	cvta.to.global.u64 	%rd5, %rd2;
	cvta.to.global.u64 	%rd6, %rd3;
	mad.lo.s32 	%r11, %r3, %r1, %r2;
	mul.wide.s32 	%rd7, %r11, 4;
	add.s64 	%rd8, %rd4, %rd7;
	ld.global.u32 	%r12, [%rd8];
	add.s64 	%rd9, %rd5, %rd7;
	ld.global.u32 	%r13, [%rd9];
	add.s32 	%r14, %r13, %r12;
	add.s64 	%rd10, %rd6, %rd7;
	st.global.u32 	[%rd10], %r14;
$L__BB0_2:
	ret;

}


// ===== COMPILED SASS (sm_100) =====

	.target	sm_100

	.elftype	@"ET_EXEC"


//--------------------- .note.nv.tkinfo           --------------------------
	.section	.note.nv.tkinfo,"",@"SHT_NOTE"
	.sectionflags	@"SHF_NOTE_NV_TKINFO"
	.tkinfo
        /*0018*/ 	.word	0x00000002
        /*0030*/ 	.string	""
        /*0030*/ 	.string	"ptxas"
        /*0030*/ 	.string	"Cuda compilation tools, release 13.0, V13.0.88"
        /*0030*/ 	.string	"Build cuda_13.0.r13.0/compiler.36424714_0"
        /*0030*/ 	.string	"-arch sm_100 -m 64 "



//--------------------- .note.nv.cuinfo           --------------------------
	.section	.note.nv.cuinfo,"",@"SHT_NOTE"
	.sectionflags	@"SHF_NOTE_NV_CUINFO"
        /*0018*/ 	.short	0x0002
        /*001a*/ 	.short	0x0064
        /*001c*/ 	.short	0x0082
	.zero		2


//--------------------- .nv.info                  --------------------------
	.section	.nv.info,"",@"SHT_CUDA_INFO"
	.align	4


	//----- nvinfo : EIATTR_REGCOUNT
	.align		4
        /*0000*/ 	.byte	0x04, 0x2f
        /*0002*/ 	.short	(.L_1 - .L_0)
	.align		4
.L_0:
        /*0004*/ 	.word	index@(_Z14gpu_matrix_addPKiS0_Piii)
        /*0008*/ 	.word	0x0000000c


	//----- nvinfo : EIATTR_FRAME_SIZE
	.align		4
.L_1:
        /*000c*/ 	.byte	0x04, 0x11
        /*000e*/ 	.short	(.L_3 - .L_2)
	.align		4
.L_2:
        /*0010*/ 	.word	index@(_Z14gpu_matrix_addPKiS0_Piii)
        /*0014*/ 	.word	0x00000000


	//----- nvinfo : EIATTR_MIN_STACK_SIZE
	.align		4
.L_3:
        /*0018*/ 	.byte	0x04, 0x12
        /*001a*/ 	.short	(.L_5 - .L_4)
	.align		4
.L_4:
        /*001c*/ 	.word	index@(_Z14gpu_matrix_addPKiS0_Piii)
        /*0020*/ 	.word	0x00000000
.L_5:


//--------------------- .nv.compat                --------------------------
	.section	.nv.compat,"",@"SHT_CUDA_COMPAT_INFO"
	.align	4
        /*0000*/ 	.byte	0x02, 0x09, 0x00, 0x00, 0x02, 0x02, 0x01, 0x00, 0x02, 0x05, 0x05, 0x00, 0x03, 0x07, 0x01, 0x01
        /*0010*/ 	.byte	0x02, 0x03, 0x00, 0x00, 0x02, 0x06, 0x01, 0x00, 0x04, 0x0b, 0x08, 0x00, 0x09, 0x00, 0x00, 0x00
        /*0020*/ 	.byte	0x00, 0x00, 0x00, 0x00


//--------------------- .nv.info._Z14gpu_matrix_addPKiS0_Piii --------------------------
	.section	.nv.info._Z14gpu_matrix_addPKiS0_Piii,"",@"SHT_CUDA_INFO"
	.sectionflags	@""
	.align	4


	//----- nvinfo : EIATTR_CUDA_API_VERSION
	.align		4
        /*0000*/ 	.byte	0x04, 0x37
        /*0002*/ 	.short	(.L_7 - .L_6)
.L_6:
        /*0004*/ 	.word	0x00000082


	//----- nvinfo : EIATTR_KPARAM_INFO
	.align		4
.L_7:
        /*0008*/ 	.byte	0x04, 0x17
        /*000a*/ 	.short	(.L_9 - .L_8)
.L_8:
        /*000c*/ 	.word	0x00000000
        /*0010*/ 	.short	0x0004
        /*0012*/ 	.short	0x001c
        /*0014*/ 	.byte	0x00, 0xf0, 0x11, 0x00


	//----- nvinfo : EIATTR_KPARAM_INFO
	.align		4
.L_9:
        /*0018*/ 	.byte	0x04, 0x17
        /*001a*/ 	.short	(.L_11 - .L_10)
.L_10:
        /*001c*/ 	.word	0x00000000
        /*0020*/ 	.short	0x0003
        /*0022*/ 	.short	0x0018
        /*0024*/ 	.byte	0x00, 0xf0, 0x11, 0x00


	//----- nvinfo : EIATTR_KPARAM_INFO
	.align		4
.L_11:
        /*0028*/ 	.byte	0x04, 0x17
        /*002a*/ 	.short	(.L_13 - .L_12)
.L_12:
        /*002c*/ 	.word	0x00000000
        /*0030*/ 	.short	0x0002
        /*0032*/ 	.short	0x0010
        /*0034*/ 	.byte	0x00, 0xf5, 0x21, 0x00


	//----- nvinfo : EIATTR_KPARAM_INFO
	.align		4
.L_13:
        /*0038*/ 	.byte	0x04, 0x17
        /*003a*/ 	.short	(.L_15 - .L_14)
.L_14:
        /*003c*/ 	.word	0x00000000
        /*0040*/ 	.short	0x0001
        /*0042*/ 	.short	0x0008
        /*0044*/ 	.byte	0x00, 0xf5, 0x21, 0x00


	//----- nvinfo : EIATTR_KPARAM_INFO
	.align		4
.L_15:
        /*0048*/ 	.byte	0x04, 0x17
        /*004a*/ 	.short	(.L_17 - .L_16)
.L_16:
        /*004c*/ 	.word	0x00000000
        /*0050*/ 	.short	0x0000
        /*0052*/ 	.short	0x0000
        /*0054*/ 	.byte	0x00, 0xf5, 0x21, 0x00


	//----- nvinfo : EIATTR_SPARSE_MMA_MASK
	.align		4
.L_17:
        /*0058*/ 	.byte	0x03, 0x50
        /*005a*/ 	.short	0x0000


	//----- nvinfo : EIATTR_MAXREG_COUNT
	.align		4
        /*005c*/ 	.byte	0x03, 0x1b
        /*005e*/ 	.short	0x00ff


	//----- nvinfo : EIATTR_MERCURY_ISA_VERSION
	.align		4
        /*0060*/ 	.byte	0x03, 0x5f
        /*0062*/ 	.short	0x0101


	//----- nvinfo : EIATTR_VRC_CTA_INIT_COUNT
	.align		4
        /*0064*/ 	.byte	0x02, 0x4a
	.zero		1
	.zero		1


	//----- nvinfo : EIATTR_EXIT_INSTR_OFFSETS
	.align		4
        /*0068*/ 	.byte	0x04, 0x1c
        /*006a*/ 	.short	(.L_19 - .L_18)


	//   ....[0]....
.L_18:
        /*006c*/ 	.word	0x000000c0


	//   ....[1]....
        /*0070*/ 	.word	0x00000190


	//----- nvinfo : EIATTR_CBANK_PARAM_SIZE
	.align		4
.L_19:
        /*0074*/ 	.byte	0x03, 0x19
        /*0076*/ 	.short	0x0020


	//----- nvinfo : EIATTR_PARAM_CBANK
	.align		4
        /*0078*/ 	.byte	0x04, 0x0a
        /*007a*/ 	.short	(.L_21 - .L_20)
	.align		4
.L_20:
        /*007c*/ 	.word	index@(.nv.constant0._Z14gpu_matrix_addPKiS0_Piii)
        /*0080*/ 	.short	0x0380
        /*0082*/ 	.short	0x0020


	//----- nvinfo : EIATTR_SW_WAR
	.align		4
.L_21:
        /*0084*/ 	.byte	0x04, 0x36
        /*0086*/ 	.short	(.L_23 - .L_22)
.L_22:
        /*0088*/ 	.word	0x00000008
.L_23:


//--------------------- .nv.callgraph             --------------------------
	.section	.nv.callgraph,"",@"SHT_CUDA_CALLGRAPH"
	.align	4
	.sectionentsize	8
	.align		4
        /*0000*/ 	.word	0x00000000
	.align		4
        /*0004*/ 	.word	0xffffffff
	.align		4
        /*0008*/ 	.word	0x00000000
	.align		4
        /*000c*/ 	.word	0xfffffffe
	.align		4
        /*0010*/ 	.word	0x00000000
	.align		4
        /*0014*/ 	.word	0xfffffffd
	.align		4
        /*0018*/ 	.word	0x00000000
	.align		4
        /*001c*/ 	.word	0xfffffffc


//--------------------- .text._Z14gpu_matrix_addPKiS0_Piii --------------------------
	.section	.text._Z14gpu_matrix_addPKiS0_Piii,"ax",@progbits
	.align	128
        .global         _Z14gpu_matrix_addPKiS0_Piii
        .type           _Z14gpu_matrix_addPKiS0_Piii,@function
        .size           _Z14gpu_matrix_addPKiS0_Piii,(.L_x_1 - _Z14gpu_matrix_addPKiS0_Piii)
        .other          _Z14gpu_matrix_addPKiS0_Piii,@"STO_CUDA_ENTRY STV_DEFAULT"
_Z14gpu_matrix_addPKiS0_Piii:
.text._Z14gpu_matrix_addPKiS0_Piii:
[----:B------:R-:W-:Y:S01]  /*0000*/  LDC R1, c[0x0][0x37c] ;  /* 0x0000df00ff017b82 */ /* 0x000fe20000000800 */
[----:B------:R-:W0:Y:S07]  /*0010*/  S2R R2, SR_TID.X ;  /* 0x0000000000027919 */ /* 0x000e2e0000002100 */
[----:B------:R-:W1:Y:S01]  /*0020*/  LDC R0, c[0x0][0x364] ;  /* 0x0000d900ff007b82 */ /* 0x000e620000000800 */
[----:B------:R-:W2:Y:S01]  /*0030*/  LDCU.64 UR6, c[0x0][0x398] ;  /* 0x00007300ff0677ac */ /* 0x000ea20008000a00 */
[----:B------:R-:W1:Y:S06]  /*0040*/  S2R R3, SR_TID.Y ;  /* 0x0000000000037919 */ /* 0x000e6c0000002200 */
[----:B------:R-:W0:Y:S08]  /*0050*/  S2UR UR5, SR_CTAID.X ;  /* 0x00000000000579c3 */ /* 0x000e300000002500 */
[----:B------:R-:W0:Y:S08]  /*0060*/  LDC R7, c[0x0][0x360] ;  /* 0x0000d800ff077b82 */ /* 0x000e300000000800 */
[----:B------:R-:W1:Y:S01]  /*0070*/  S2UR UR4, SR_CTAID.Y ;  /* 0x00000000000479c3 */ /* 0x000e620000002600 */
[----:B0-----:R-:W-:-:S05]  /*0080*/  IMAD R7, R7, UR5, R2 ;  /* 0x0000000507077c24 */ /* 0x001fca000f8e0202 */
[----:B--2---:R-:W-:Y:S01]  /*0090*/  ISETP.GE.AND P0, PT, R7, UR7, PT ;  /* 0x0000000707007c0c */ /* 0x004fe2000bf06270 */
[----:B-1----:R-:W-:-:S05]  /*00a0*/  IMAD R0, R0, UR4, R3 ;  /* 0x0000000400007c24 */ /* 0x002fca000f8e0203 */
[----:B------:R-:W-:-:S13]  /*00b0*/  ISETP.GE.OR P0, PT, R0, UR6, P0 ;  /* 0x0000000600007c0c */ /* 0x000fda0008706670 */
[----:B------:R-:W-:Y:S05]  /*00c0*/  @P0 EXIT ;  /* 0x000000000000094d */ /* 0x000fea0003800000 */
[----:B------:R-:W0:Y:S01]  /*00d0*/  LDC.64 R2, c[0x0][0x380] ;  /* 0x0000e000ff027b82 */ /* 0x000e220000000a00 */
[----:B------:R-:W1:Y:S01]  /*00e0*/  LDCU.64 UR4, c[0x0][0x358] ;  /* 0x00006b00ff0477ac */ /* 0x000e620008000a00 */
[----:B------:R-:W-:-:S06]  /*00f0*/  IMAD R9, R0, UR7, R7 ;  /* 0x0000000700097c24 */ /* 0x000fcc000f8e0207 */
[----:B------:R-:W2:Y:S08]  /*0100*/  LDC.64 R4, c[0x0][0x388] ;  /* 0x0000e200ff047b82 */ /* 0x000eb00000000a00 */
[----:B------:R-:W3:Y:S01]  /*0110*/  LDC.64 R6, c[0x0][0x390] ;  /* 0x0000e400ff067b82 */ /* 0x000ee20000000a00 */
[----:B0-----:R-:W-:-:S06]  /*0120*/  IMAD.WIDE R2, R9, 0x4, R2 ;  /* 0x0000000409027825 */ /* 0x001fcc00078e0202 */
[----:B-1----:R-:W4:Y:S01]  /*0130*/  LDG.E R2, desc[UR4][R2.64] ;  /* 0x0000000402027981 */ /* 0x002f22000c1e1900 */
[----:B--2---:R-:W-:-:S06]  /*0140*/  IMAD.WIDE R4, R9, 0x4, R4 ;  /* 0x0000000409047825 */ /* 0x004fcc00078e0204 */
[----:B------:R-:W4:Y:S01]  /*0150*/  LDG.E R5, desc[UR4][R4.64] ;  /* 0x0000000404057981 */ /* 0x000f22000c1e1900 */
[----:B---3--:R-:W-:Y:S01]  /*0160*/  IMAD.WIDE R6, R9, 0x4, R6 ;  /* 0x0000000409067825 */ /* 0x008fe200078e0206 */
[----:B----4-:R-:W-:-:S05]  /*0170*/  IADD3 R9, PT, PT, R2, R5, RZ ;  /* 0x0000000502097210 */ /* 0x010fca0007ffe0ff */
[----:B------:R-:W-:Y:S01]  /*0180*/  STG.E desc[UR4][R6.64], R9 ;  /* 0x0000000906007986 */ /* 0x000fe2000c101904 */
[----:B------:R-:W-:Y:S05]  /*0190*/  EXIT ;  /* 0x000000000000794d */ /* 0x000fea0003800000 */
.L_x_0:
[----:B------:R-:W-:-:S00]  /*01a0*/  BRA `(.L_x_0) ;  /* 0xfffffffc00fc7947 */ /* 0x000fc0000383ffff */
[----:B------:R-:W-:-:S00]  /*01b0*/  NOP ;  /* 0x0000000000007918 */ /* 0x000fc00000000000 */
        /* <DEDUP_REMOVED lines=12> */
.L_x_1:


//--------------------- .nv.shared.reserved.0     --------------------------
	.section	.nv.shared.reserved.0,"aw",@nobits
	.weak		__nv_reservedSMEM_offset_0_alias
	.size		__nv_reservedSMEM_offset_0_alias, 0, 64
	.other		__nv_reservedSMEM_offset_0_alias,@"STO_CUDA_RESERVED_SHARED STV_DEFAULT"
__nv_reservedSMEM_offset_0_alias:
	.zero		0
	.zero		64


//--------------------- .nv.constant0._Z14gpu_matrix_addPKiS0_Piii --------------------------
	.section	.nv.constant0._Z14gpu_matrix_addPKiS0_Piii,"a",@progbits
	.sectionflags	@""
	.align	4
.nv.constant0._Z14gpu_matrix_addPKiS0_Piii:
	.zero		928


//--------------------- SYMBOLS --------------------------

	.type		.nv.reservedSmem.offset0,@object
	.size		.nv.reservedSmem.offset0,0x4
